//
// Generated by NVIDIA NVVM Compiler
//
// Compiler Build ID: CL-36424714
// Cuda compilation tools, release 13.0, V13.0.88
// Based on NVVM 20.0.0
//

.version 9.0
.target sm_100
.address_size 64

	// .globl	_Z10GPUfuncionPiS_i

.visible .entry _Z10GPUfuncionPiS_i(
	.param .u64 .ptr .align 1 _Z10GPUfuncionPiS_i_param_0,
	.param .u64 .ptr .align 1 _Z10GPUfuncionPiS_i_param_1,
	.param .u32 _Z10GPUfuncionPiS_i_param_2
)
{
	.reg .pred 	%p<2>;
	.reg .b32 	%r<8>;
	.reg .b64 	%rd<9>;

	ld.param.u64 	%rd1, [_Z10GPUfuncionPiS_i_param_0];
	ld.param.u64 	%rd2, [_Z10GPUfuncionPiS_i_param_1];
	ld.param.u32 	%r2, [_Z10GPUfuncionPiS_i_param_2];
	mov.u32 	%r3, %ntid.x;
	mov.u32 	%r4, %ctaid.x;
	mov.u32 	%r5, %tid.x;
	mad.lo.s32 	%r1, %r3, %r4, %r5;
	setp.ge.s32 	%p1, %r1, %r2;
	@%p1 bra 	$L__BB0_2;
	cvta.to.global.u64 	%rd3, %rd2;
	cvta.to.global.u64 	%rd4, %rd1;
	mul.wide.s32 	%rd5, %r1, 4;
	add.s64 	%rd6, %rd3, %rd5;
	ld.global.u32 	%r6, [%rd6];
	mul.wide.s32 	%rd7, %r6, 4;
	add.s64 	%rd8, %rd4, %rd7;
	atom.global.add.u32 	%r7, [%rd8], 1;
$L__BB0_2:
	ret;

}


// ===== COMPILED SASS (sm_100) =====

	.target	sm_100

	.elftype	@"ET_EXEC"


//--------------------- .note.nv.tkinfo           --------------------------
	.section	.note.nv.tkinfo,"",@"SHT_NOTE"
	.sectionflags	@"SHF_NOTE_NV_TKINFO"
	.tkinfo
        /*0018*/ 	.word	0x00000002
        /*0030*/ 	.string	""
        /*0030*/ 	.string	"ptxas"
        /*0030*/ 	.string	"Cuda compilation tools, release 13.0, V13.0.88"
        /*0030*/ 	.string	"Build cuda_13.0.r13.0/compiler.36424714_0"
        /*0030*/ 	.string	"-arch sm_100 -m 64 "



//--------------------- .note.nv.cuinfo           --------------------------
	.section	.note.nv.cuinfo,"",@"SHT_NOTE"
	.sectionflags	@"SHF_NOTE_NV_CUINFO"
        /*0018*/ 	.short	0x0002
        /*001a*/ 	.short	0x0064
        /*001c*/ 	.short	0x0082
	.zero		2


//--------------------- .nv.info                  --------------------------
	.section	.nv.info,"",@"SHT_CUDA_INFO"
	.align	4


	//----- nvinfo : EIATTR_REGCOUNT
	.align		4
        /*0000*/ 	.byte	0x04, 0x2f
        /*0002*/ 	.short	(.L_1 - .L_0)
	.align		4
.L_0:
        /*0004*/ 	.word	index@(_Z10GPUfuncionPiS_i)
        /*0008*/ 	.word	0x0000000a


	//----- nvinfo : EIATTR_FRAME_SIZE
	.align		4
.L_1:
        /*000c*/ 	.byte	0x04, 0x11
        /*000e*/ 	.short	(.L_3 - .L_2)
	.align		4
.L_2:
        /*0010*/ 	.word	index@(_Z10GPUfuncionPiS_i)
        /*0014*/ 	.word	0x00000000


	//----- nvinfo : EIATTR_MIN_STACK_SIZE
	.align		4
.L_3:
        /*0018*/ 	.byte	0x04, 0x12
        /*001a*/ 	.short	(.L_5 - .L_4)
	.align		4
.L_4:
        /*001c*/ 	.word	index@(_Z10GPUfuncionPiS_i)
        /*0020*/ 	.word	0x00000000
.L_5:


//--------------------- .nv.compat                --------------------------
	.section	.nv.compat,"",@"SHT_CUDA_COMPAT_INFO"
	.align	4
        /*0000*/ 	.byte	0x02, 0x09, 0x00, 0x00, 0x02, 0x02, 0x01, 0x00, 0x02, 0x05, 0x05, 0x00, 0x03, 0x07, 0x01, 0x01
        /*0010*/ 	.byte	0x02, 0x03, 0x00, 0x00, 0x02, 0x06, 0x01, 0x00, 0x04, 0x0b, 0x08, 0x00, 0x09, 0x00, 0x00, 0x00
        /*0020*/ 	.byte	0x00, 0x00, 0x00, 0x00


//--------------------- .nv.info._Z10GPUfuncionPiS_i --------------------------
	.section	.nv.info._Z10GPUfuncionPiS_i,"",@"SHT_CUDA_INFO"
	.sectionflags	@""
	.align	4


	//----- nvinfo : EIATTR_CUDA_API_VERSION
	.align		4
        /*0000*/ 	.byte	0x04, 0x37
        /*0002*/ 	.short	(.L_7 - .L_6)
.L_6:
        /*0004*/ 	.word	0x00000082


	//----- nvinfo : EIATTR_KPARAM_INFO
	.align		4
.L_7:
        /*0008*/ 	.byte	0x04, 0x17
        /*000a*/ 	.short	(.L_9 - .L_8)
.L_8:
        /*000c*/ 	.word	0x00000000
        /*0010*/ 	.short	0x0002
        /*0012*/ 	.short	0x0010
        /*0014*/ 	.byte	0x00, 0xf0, 0x11, 0x00


	//----- nvinfo : EIATTR_KPARAM_INFO
	.align		4
.L_9:
        /*0018*/ 	.byte	0x04, 0x17
        /*001a*/ 	.short	(.L_11 - .L_10)
.L_10:
        /*001c*/ 	.word	0x00000000
        /*0020*/ 	.short	0x0001
        /*0022*/ 	.short	0x0008
        /*0024*/ 	.byte	0x00, 0xf5, 0x21, 0x00


	//----- nvinfo : EIATTR_KPARAM_INFO
	.align		4
.L_11:
        /*0028*/ 	.byte	0x04, 0x17
        /*002a*/ 	.short	(.L_13 - .L_12)
.L_12:
        /*002c*/ 	.word	0x00000000
        /*0030*/ 	.short	0x0000
        /*0032*/ 	.short	0x0000
        /*0034*/ 	.byte	0x00, 0xf5, 0x21, 0x00


	//----- nvinfo : EIATTR_SPARSE_MMA_MASK
	.align		4
.L_13:
        /*0038*/ 	.byte	0x03, 0x50
        /*003a*/ 	.short	0x0000


	//----- nvinfo : EIATTR_MAXREG_COUNT
	.align		4
        /*003c*/ 	.byte	0x03, 0x1b
        /*003e*/ 	.short	0x00ff


	//----- nvinfo : EIATTR_MERCURY_ISA_VERSION
	.align		4
        /*0040*/ 	.byte	0x03, 0x5f
        /*0042*/ 	.short	0x0101


	//----- nvinfo : EIATTR_VRC_CTA_INIT_COUNT
	.align		4
        /*0044*/ 	.byte	0x02, 0x4a
	.zero		1
	.zero		1


	//----- nvinfo : EIATTR_EXIT_INSTR_OFFSETS
	.align		4
        /*0048*/ 	.byte	0x04, 0x1c
        /*004a*/ 	.short	(.L_15 - .L_14)


	//   ....[0]....
.L_14:
        /*004c*/ 	.word	0x00000070


	//   ....[1]....
        /*0050*/ 	.word	0x00000100


	//----- nvinfo : EIATTR_CBANK_PARAM_SIZE
	.align		4
.L_15:
        /*0054*/ 	.byte	0x03, 0x19
        /*0056*/ 	.short	0x0014


	//----- nvinfo : EIATTR_PARAM_CBANK
	.align		4
        /*0058*/ 	.byte	0x04, 0x0a
        /*005a*/ 	.short	(.L_17 - .L_16)
	.align		4
.L_16:
        /*005c*/ 	.word	index@(.nv.constant0._Z10GPUfuncionPiS_i)
        /*0060*/ 	.short	0x0380
        /*0062*/ 	.short	0x0014


	//----- nvinfo : EIATTR_SW_WAR
	.align		4
.L_17:
        /*0064*/ 	.byte	0x04, 0x36
        /*0066*/ 	.short	(.L_19 - .L_18)
.L_18:
        /*0068*/ 	.word	0x00000008
.L_19:


//--------------------- .nv.callgraph             --------------------------
	.section	.nv.callgraph,"",@"SHT_CUDA_CALLGRAPH"
	.align	4
	.sectionentsize	8
	.align		4
        /*0000*/ 	.word	0x00000000
	.align		4
        /*0004*/ 	.word	0xffffffff
	.align		4
        /*0008*/ 	.word	0x00000000
	.align		4
        /*000c*/ 	.word	0xfffffffe
	.align		4
        /*0010*/ 	.word	0x00000000
	.align		4
        /*0014*/ 	.word	0xfffffffd
	.align		4
        /*0018*/ 	.word	0x00000000
	.align		4
        /*001c*/ 	.word	0xfffffffc


//--------------------- .text._Z10GPUfuncionPiS_i --------------------------
	.section	.text._Z10GPUfuncionPiS_i,"ax",@progbits
	.align	128
        .global         _Z10GPUfuncionPiS_i
        .type           _Z10GPUfuncionPiS_i,@function
        .size           _Z10GPUfuncionPiS_i,(.L_x_1 - _Z10GPUfuncionPiS_i)
        .other          _Z10GPUfuncionPiS_i,@"STO_CUDA_ENTRY STV_DEFAULT"
_Z10GPUfuncionPiS_i:
.text._Z10GPUfuncionPiS_i:
[----:B------:R-:W-:Y:S01]  /*0000*/  LDC R1, c[0x0][0x37c] ;  /* 0x0000df00ff017b82 */ /* 0x000fe20000000800 */
[----:B------:R-:W0:Y:S01]  /*0010*/  S2R R5, SR_CTAID.X ;  /* 0x0000000000057919 */ /* 0x000e220000002500 */
[----:B------:R-:W0:Y:S01]  /*0020*/  LDCU UR4, c[0x0][0x360] ;  /* 0x00006c00ff0477ac */ /* 0x000e220008000800 */
[----:B------:R-:W0:Y:S01]  /*0030*/  S2R R0, SR_TID.X ;  /* 0x0000000000007919 */ /* 0x000e220000002100 */
[----:B------:R-:W1:Y:S01]  /*0040*/  LDCU UR5, c[0x0][0x390] ;  /* 0x00007200ff0577ac */ /* 0x000e620008000800 */
[----:B0-----:R-:W-:-:S05]  /*0050*/  IMAD R5, R5, UR4, R0 ;  /* 0x0000000405057c24 */ /* 0x001fca000f8e0200 */
[----:B-1----:R-:W-:-:S13]  /*0060*/  ISETP.GE.AND P0, PT, R5, UR5, PT ;  /* 0x0000000505007c0c */ /* 0x002fda000bf06270 */
[----:B------:R-:W-:Y:S05]  /*0070*/  @P0 EXIT ;  /* 0x000000000000094d */ /* 0x000fea0003800000 */
[----:B------:R-:W0:Y:S01]  /*0080*/  LDC.64 R2, c[0x0][0x388] ;  /* 0x0000e200ff027b82 */ /* 0x000e220000000a00 */
[----:B------:R-:W1:Y:S01]  /*0090*/  LDCU.64 UR4, c[0x0][0x358] ;  /* 0x00006b00ff0477ac */ /* 0x000e620008000a00 */
[----:B0-----:R-:W-:-:S06]  /*00a0*/  IMAD.WIDE R2, R5, 0x4, R2 ;  /* 0x0000000405027825 */ /* 0x001fcc00078e0202 */
[----:B------:R-:W0:Y:S01]  /*00b0*/  LDC.64 R4, c[0x0][0x380] ;  /* 0x0000e000ff047b82 */ /* 0x000e220000000a00 */
[----:B-1----:R-:W0:Y:S01]  /*00c0*/  LDG.E R3, desc[UR4][R2.64] ;  /* 0x0000000402037981 */ /* 0x002e22000c1e1900 */
[----:B------:R-:W-:Y:S02]  /*00d0*/  HFMA2 R7, -RZ, RZ, 0, 5.9604644775390625e-08 ;  /* 0x00000001ff077431 */ /* 0x000fe400000001ff */
[----:B0-----:R-:W-:-:S05]  /*00e0*/  IMAD.WIDE R4, R3, 0x4, R4 ;  /* 0x0000000403047825 */ /* 0x001fca00078e0204 */
[----:B------:R-:W-:Y:S01]  /*00f0*/  REDG.E.ADD.STRONG.GPU desc[UR4][R4.64], R7 ;  /* 0x000000070400798e */ /* 0x000fe2000c12e104 */
[----:B------:R-:W-:Y:S05]  /*0100*/  EXIT ;  /* 0x000000000000794d */ /* 0x000fea0003800000 */
.L_x_0:
[----:B------:R-:W-:-:S00]  /*0110*/  BRA `(.L_x_0) ;  /* 0xfffffffc00fc7947 */ /* 0x000fc0000383ffff */
[----:B------:R-:W-:-:S00]  /*0120*/  NOP ;  /* 0x0000000000007918 */ /* 0x000fc00000000000 */
        /* <DEDUP_REMOVED lines=13> */
.L_x_1:


//--------------------- .nv.shared.reserved.0     --------------------------
	.section	.nv.shared.reserved.0,"aw",@nobits
	.weak		__nv_reservedSMEM_offset_0_alias
	.size		__nv_reservedSMEM_offset_0_alias, 0, 64
	.other		__nv_reservedSMEM_offset_0_alias,@"STO_CUDA_RESERVED_SHARED STV_DEFAULT"
__nv_reservedSMEM_offset_0_alias:
	.zero		0
	.zero		64


//--------------------- .nv.constant0._Z10GPUfuncionPiS_i --------------------------
	.section	.nv.constant0._Z10GPUfuncionPiS_i,"a",@progbits
	.sectionflags	@""
	.align	4
.nv.constant0._Z10GPUfuncionPiS_i:
	.zero		916


//--------------------- SYMBOLS --------------------------

	.type		.nv.reservedSmem.offset0,@object
	.size		.nv.reservedSmem.offset0,0x4
